//
// Generated by NVIDIA NVVM Compiler
//
// Compiler Build ID: CL-36424714
// Cuda compilation tools, release 13.0, V13.0.88
// Based on NVVM 20.0.0
//

.version 9.0
.target sm_100
.address_size 64

	// .globl	_Z25averageGrayscaleCoalescedPhiiS_

.visible .entry _Z25averageGrayscaleCoalescedPhiiS_(
	.param .u64 .ptr .align 1 _Z25averageGrayscaleCoalescedPhiiS__param_0,
	.param .u32 _Z25averageGrayscaleCoalescedPhiiS__param_1,
	.param .u32 _Z25averageGrayscaleCoalescedPhiiS__param_2,
	.param .u64 .ptr .align 1 _Z25averageGrayscaleCoalescedPhiiS__param_3
)
{
	.reg .b16 	%rs<7>;
	.reg .b32 	%r<6>;
	.reg .b64 	%rd<8>;

	ld.param.u64 	%rd1, [_Z25averageGrayscaleCoalescedPhiiS__param_0];
	ld.param.u64 	%rd2, [_Z25averageGrayscaleCoalescedPhiiS__param_3];
	mov.u32 	%r1, %ctaid.x;
	mov.u32 	%r2, %ntid.x;
	mov.u32 	%r3, %tid.x;
	mad.lo.s32 	%r4, %r1, %r2, %r3;
	mul.lo.s32 	%r5, %r4, 3;
	cvta.to.global.u64 	%rd3, %rd1;
	cvt.s64.s32 	%rd4, %r5;
	add.s64 	%rd5, %rd3, %rd4;
	ld.global.u8 	%rs1, [%rd5];
	ld.global.u8 	%rs2, [%rd5+1];
	add.s16 	%rs3, %rs1, %rs2;
	ld.global.u8 	%rs4, [%rd5+2];
	add.s16 	%rs5, %rs3, %rs4;
	mul.hi.u16 	%rs6, %rs5, 21846;
	cvta.to.global.u64 	%rd6, %rd2;
	add.s64 	%rd7, %rd6, %rd4;
	st.global.u8 	[%rd7], %rs6;
	st.global.u8 	[%rd7+1], %rs6;
	st.global.u8 	[%rd7+2], %rs6;
	ret;

}
	// .globl	_Z27averageGrayscaleUncoalescedPhiiS_
.visible .entry _Z27averageGrayscaleUncoalescedPhiiS_(
	.param .u64 .ptr .align 1 _Z27averageGrayscaleUncoalescedPhiiS__param_0,
	.param .u32 _Z27averageGrayscaleUncoalescedPhiiS__param_1,
	.param .u32 _Z27averageGrayscaleUncoalescedPhiiS__param_2,
	.param .u64 .ptr .align 1 _Z27averageGrayscaleUncoalescedPhiiS__param_3
)
{
	.reg .pred 	%p<7>;
	.reg .b16 	%rs<5>;
	.reg .b32 	%r<62>;
	.reg .b64 	%rd<15>;

	ld.param.u64 	%rd3, [_Z27averageGrayscaleUncoalescedPhiiS__param_0];
	ld.param.u32 	%r25, [_Z27averageGrayscaleUncoalescedPhiiS__param_1];
	ld.param.u32 	%r26, [_Z27averageGrayscaleUncoalescedPhiiS__param_2];
	ld.param.u64 	%rd2, [_Z27averageGrayscaleUncoalescedPhiiS__param_3];
	cvta.to.global.u64 	%rd1, %rd3;
	mov.u32 	%r27, %ctaid.x;
	mov.u32 	%r28, %ntid.x;
	mov.u32 	%r29, %tid.x;
	mad.lo.s32 	%r1, %r27, %r28, %r29;
	mul.lo.s32 	%r2, %r26, %r25;
	mul.lo.s32 	%r3, %r2, 3;
	setp.ge.s32 	%p1, %r1, %r3;
	mov.b16 	%rs4, 0;
	@%p1 bra 	$L__BB1_8;
	add.s32 	%r32, %r1, %r2;
	max.s32 	%r33, %r3, %r32;
	setp.lt.s32 	%p2, %r32, %r3;
	selp.u32 	%r34, 1, 0, %p2;
	add.s32 	%r35, %r32, %r34;
	sub.s32 	%r36, %r33, %r35;
	div.u32 	%r37, %r36, %r2;
	add.s32 	%r38, %r37, %r34;
	add.s32 	%r4, %r38, 1;
	and.b32  	%r5, %r4, 3;
	setp.lt.u32 	%p3, %r38, 3;
	mov.b32 	%r61, 0;
	mov.u32 	%r56, %r1;
	@%p3 bra 	$L__BB1_4;
	and.b32  	%r40, %r4, -4;
	shl.b32 	%r6, %r2, 2;
	neg.s32 	%r52, %r40;
	mov.b32 	%r61, 0;
	cvt.s64.s32 	%rd6, %r2;
	mov.u32 	%r56, %r1;
$L__BB1_3:
	cvt.s64.s32 	%rd4, %r56;
	add.s64 	%rd5, %rd1, %rd4;
	ld.global.u8 	%r41, [%rd5];
	add.s32 	%r42, %r61, %r41;
	add.s64 	%rd7, %rd5, %rd6;
	ld.global.u8 	%r43, [%rd7];
	add.s32 	%r44, %r42, %r43;
	add.s64 	%rd8, %rd7, %rd6;
	ld.global.u8 	%r45, [%rd8];
	add.s32 	%r46, %r44, %r45;
	add.s64 	%rd9, %rd8, %rd6;
	ld.global.u8 	%r47, [%rd9];
	add.s32 	%r61, %r46, %r47;
	add.s32 	%r56, %r56, %r6;
	add.s32 	%r52, %r52, 4;
	setp.ne.s32 	%p4, %r52, 0;
	@%p4 bra 	$L__BB1_3;
$L__BB1_4:
	setp.eq.s32 	%p5, %r5, 0;
	@%p5 bra 	$L__BB1_7;
	neg.s32 	%r58, %r5;
$L__BB1_6:
	.pragma "nounroll";
	cvt.s64.s32 	%rd10, %r56;
	add.s64 	%rd11, %rd1, %rd10;
	ld.global.u8 	%r48, [%rd11];
	add.s32 	%r61, %r61, %r48;
	add.s32 	%r56, %r56, %r2;
	add.s32 	%r58, %r58, 1;
	setp.ne.s32 	%p6, %r58, 0;
	@%p6 bra 	$L__BB1_6;
$L__BB1_7:
	mul.hi.u32 	%r49, %r61, -1431655765;
	shr.u32 	%r50, %r49, 1;
	cvt.u16.u32 	%rs4, %r50;
$L__BB1_8:
	mul.lo.s32 	%r51, %r1, 3;
	cvta.to.global.u64 	%rd12, %rd2;
	cvt.s64.s32 	%rd13, %r51;
	add.s64 	%rd14, %rd12, %rd13;
	st.global.u8 	[%rd14], %rs4;
	st.global.u8 	[%rd14+1], %rs4;
	st.global.u8 	[%rd14+2], %rs4;
	ret;

}


// ===== COMPILED SASS (sm_100) =====

	.target	sm_100

	.elftype	@"ET_EXEC"


//--------------------- .note.nv.tkinfo           --------------------------
	.section	.note.nv.tkinfo,"",@"SHT_NOTE"
	.sectionflags	@"SHF_NOTE_NV_TKINFO"
	.tkinfo
        /*0018*/ 	.word	0x00000002
        /*0030*/ 	.string	""
        /*0030*/ 	.string	"ptxas"
        /*0030*/ 	.string	"Cuda compilation tools, release 13.0, V13.0.88"
        /*0030*/ 	.string	"Build cuda_13.0.r13.0/compiler.36424714_0"
        /*0030*/ 	.string	"-arch sm_100 -m 64 "



//--------------------- .note.nv.cuinfo           --------------------------
	.section	.note.nv.cuinfo,"",@"SHT_NOTE"
	.sectionflags	@"SHF_NOTE_NV_CUINFO"
        /*0018*/ 	.short	0x0002
        /*001a*/ 	.short	0x0064
        /*001c*/ 	.short	0x0082
	.zero		2


//--------------------- .nv.info                  --------------------------
	.section	.nv.info,"",@"SHT_CUDA_INFO"
	.align	4


	//----- nvinfo : EIATTR_REGCOUNT
	.align		4
        /*0000*/ 	.byte	0x04, 0x2f
        /*0002*/ 	.short	(.L_1 - .L_0)
	.align		4
.L_0:
        /*0004*/ 	.word	index@(_Z25averageGrayscaleCoalescedPhiiS_)
        /*0008*/ 	.word	0x0000000b


	//----- nvinfo : EIATTR_FRAME_SIZE
	.align		4
.L_1:
        /*000c*/ 	.byte	0x04, 0x11
        /*000e*/ 	.short	(.L_3 - .L_2)
	.align		4
.L_2:
        /*0010*/ 	.word	index@(_Z25averageGrayscaleCoalescedPhiiS_)
        /*0014*/ 	.word	0x00000000


	//----- nvinfo : EIATTR_REGCOUNT
	.align		4
.L_3:
        /*0018*/ 	.byte	0x04, 0x2f
        /*001a*/ 	.short	(.L_5 - .L_4)
	.align		4
.L_4:
        /*001c*/ 	.word	index@(_Z27averageGrayscaleUncoalescedPhiiS_)
        /*0020*/ 	.word	0x00000020


	//----- nvinfo : EIATTR_FRAME_SIZE
	.align		4
.L_5:
        /*0024*/ 	.byte	0x04, 0x11
        /*0026*/ 	.short	(.L_7 - .L_6)
	.align		4
.L_6:
        /*0028*/ 	.word	index@(_Z27averageGrayscaleUncoalescedPhiiS_)
        /*002c*/ 	.word	0x00000000


	//----- nvinfo : EIATTR_MIN_STACK_SIZE
	.align		4
.L_7:
        /*0030*/ 	.byte	0x04, 0x12
        /*0032*/ 	.short	(.L_9 - .L_8)
	.align		4
.L_8:
        /*0034*/ 	.word	index@(_Z27averageGrayscaleUncoalescedPhiiS_)
        /*0038*/ 	.word	0x00000000


	//----- nvinfo : EIATTR_MIN_STACK_SIZE
	.align		4
.L_9:
        /*003c*/ 	.byte	0x04, 0x12
        /*003e*/ 	.short	(.L_11 - .L_10)
	.align		4
.L_10:
        /*0040*/ 	.word	index@(_Z25averageGrayscaleCoalescedPhiiS_)
        /*0044*/ 	.word	0x00000000
.L_11:


//--------------------- .nv.compat                --------------------------
	.section	.nv.compat,"",@"SHT_CUDA_COMPAT_INFO"
	.align	4
        /*0000*/ 	.byte	0x02, 0x09, 0x00, 0x00, 0x02, 0x02, 0x01, 0x00, 0x02, 0x05, 0x05, 0x00, 0x03, 0x07, 0x01, 0x01
        /*0010*/ 	.byte	0x02, 0x03, 0x00, 0x00, 0x02, 0x06, 0x01, 0x00, 0x04, 0x0b, 0x08, 0x00, 0x09, 0x00, 0x00, 0x00
        /*0020*/ 	.byte	0x00, 0x00, 0x00, 0x00


//--------------------- .nv.info._Z27averageGrayscaleUncoalescedPhiiS_ --------------------------
	.section	.nv.info._Z27averageGrayscaleUncoalescedPhiiS_,"",@"SHT_CUDA_INFO"
	.sectionflags	@""
	.align	4


	//----- nvinfo : EIATTR_CUDA_API_VERSION
	.align		4
        /*0000*/ 	.byte	0x04, 0x37
        /*0002*/ 	.short	(.L_13 - .L_12)
.L_12:
        /*0004*/ 	.word	0x00000082


	//----- nvinfo : EIATTR_KPARAM_INFO
	.align		4
.L_13:
        /*0008*/ 	.byte	0x04, 0x17
        /*000a*/ 	.short	(.L_15 - .L_14)
.L_14:
        /*000c*/ 	.word	0x00000000
        /*0010*/ 	.short	0x0003
        /*0012*/ 	.short	0x0010
        /*0014*/ 	.byte	0x00, 0xf5, 0x21, 0x00


	//----- nvinfo : EIATTR_KPARAM_INFO
	.align		4
.L_15:
        /*0018*/ 	.byte	0x04, 0x17
        /*001a*/ 	.short	(.L_17 - .L_16)
.L_16:
        /*001c*/ 	.word	0x00000000
        /*0020*/ 	.short	0x0002
        /*0022*/ 	.short	0x000c
        /*0024*/ 	.byte	0x00, 0xf0, 0x11, 0x00


	//----- nvinfo : EIATTR_KPARAM_INFO
	.align		4
.L_17:
        /*0028*/ 	.byte	0x04, 0x17
        /*002a*/ 	.short	(.L_19 - .L_18)
.L_18:
        /*002c*/ 	.word	0x00000000
        /*0030*/ 	.short	0x0001
        /*0032*/ 	.short	0x0008
        /*0034*/ 	.byte	0x00, 0xf0, 0x11, 0x00


	//----- nvinfo : EIATTR_KPARAM_INFO
	.align		4
.L_19:
        /*0038*/ 	.byte	0x04, 0x17
        /*003a*/ 	.short	(.L_21 - .L_20)
.L_20:
        /*003c*/ 	.word	0x00000000
        /*0040*/ 	.short	0x0000
        /*0042*/ 	.short	0x0000
        /*0044*/ 	.byte	0x00, 0xf5, 0x21, 0x00


	//----- nvinfo : EIATTR_SPARSE_MMA_MASK
	.align		4
.L_21:
        /*0048*/ 	.byte	0x03, 0x50
        /*004a*/ 	.short	0x0000


	//----- nvinfo : EIATTR_MAXREG_COUNT
	.align		4
        /*004c*/ 	.byte	0x03, 0x1b
        /*004e*/ 	.short	0x00ff


	//----- nvinfo : EIATTR_MERCURY_ISA_VERSION
	.align		4
        /*0050*/ 	.byte	0x03, 0x5f
        /*0052*/ 	.short	0x0101


	//----- nvinfo : EIATTR_VRC_CTA_INIT_COUNT
	.align		4
        /*0054*/ 	.byte	0x02, 0x4a
	.zero		1
	.zero		1


	//----- nvinfo : EIATTR_EXIT_INSTR_OFFSETS
	.align		4
        /*0058*/ 	.byte	0x04, 0x1c
        /*005a*/ 	.short	(.L_23 - .L_22)


	//   ....[0]....
.L_22:
        /*005c*/ 	.word	0x00000d30


	//----- nvinfo : EIATTR_CRS_STACK_SIZE
	.align		4
.L_23:
        /*0060*/ 	.byte	0x04, 0x1e
        /*0062*/ 	.short	(.L_25 - .L_24)
.L_24:
        /*0064*/ 	.word	0x00000000


	//----- nvinfo : EIATTR_CBANK_PARAM_SIZE
	.align		4
.L_25:
        /*0068*/ 	.byte	0x03, 0x19
        /*006a*/ 	.short	0x0018


	//----- nvinfo : EIATTR_PARAM_CBANK
	.align		4
        /*006c*/ 	.byte	0x04, 0x0a
        /*006e*/ 	.short	(.L_27 - .L_26)
	.align		4
.L_26:
        /*0070*/ 	.word	index@(.nv.constant0._Z27averageGrayscaleUncoalescedPhiiS_)
        /*0074*/ 	.short	0x0380
        /*0076*/ 	.short	0x0018


	//----- nvinfo : EIATTR_SW_WAR
	.align		4
.L_27:
        /*0078*/ 	.byte	0x04, 0x36
        /*007a*/ 	.short	(.L_29 - .L_28)
.L_28:
        /*007c*/ 	.word	0x00000008
.L_29:


//--------------------- .nv.info._Z25averageGrayscaleCoalescedPhiiS_ --------------------------
	.section	.nv.info._Z25averageGrayscaleCoalescedPhiiS_,"",@"SHT_CUDA_INFO"
	.sectionflags	@""
	.align	4


	//----- nvinfo : EIATTR_CUDA_API_VERSION
	.align		4
        /*0000*/ 	.byte	0x04, 0x37
        /*0002*/ 	.short	(.L_31 - .L_30)
.L_30:
        /*0004*/ 	.word	0x00000082


	//----- nvinfo : EIATTR_KPARAM_INFO
	.align		4
.L_31:
        /*0008*/ 	.byte	0x04, 0x17
        /*000a*/ 	.short	(.L_33 - .L_32)
.L_32:
        /*000c*/ 	.word	0x00000000
        /*0010*/ 	.short	0x0003
        /*0012*/ 	.short	0x0010
        /*0014*/ 	.byte	0x00, 0xf5, 0x21, 0x00


	//----- nvinfo : EIATTR_KPARAM_INFO
	.align		4
.L_33:
        /*0018*/ 	.byte	0x04, 0x17
        /*001a*/ 	.short	(.L_35 - .L_34)
.L_34:
        /*001c*/ 	.word	0x00000000
        /*0020*/ 	.short	0x0002
        /*0022*/ 	.short	0x000c
        /*0024*/ 	.byte	0x00, 0xf0, 0x11, 0x00


	//----- nvinfo : EIATTR_KPARAM_INFO
	.align		4
.L_35:
        /*0028*/ 	.byte	0x04, 0x17
        /*002a*/ 	.short	(.L_37 - .L_36)
.L_36:
        /*002c*/ 	.word	0x00000000
        /*0030*/ 	.short	0x0001
        /*0032*/ 	.short	0x0008
        /*0034*/ 	.byte	0x00, 0xf0, 0x11, 0x00


	//----- nvinfo : EIATTR_KPARAM_INFO
	.align		4
.L_37:
        /*0038*/ 	.byte	0x04, 0x17
        /*003a*/ 	.short	(.L_39 - .L_38)
.L_38:
        /*003c*/ 	.word	0x00000000
        /*0040*/ 	.short	0x0000
        /*0042*/ 	.short	0x0000
        /*0044*/ 	.byte	0x00, 0xf5, 0x21, 0x00


	//----- nvinfo : EIATTR_SPARSE_MMA_MASK
	.align		4
.L_39:
        /*0048*/ 	.byte	0x03, 0x50
        /*004a*/ 	.short	0x0000


	//----- nvinfo : EIATTR_MAXREG_COUNT
	.align		4
        /*004c*/ 	.byte	0x03, 0x1b
        /*004e*/ 	.short	0x00ff


	//----- nvinfo : EIATTR_MERCURY_ISA_VERSION
	.align		4
        /*0050*/ 	.byte	0x03, 0x5f
        /*0052*/ 	.short	0x0101


	//----- nvinfo : EIATTR_VRC_CTA_INIT_COUNT
	.align		4
        /*0054*/ 	.byte	0x02, 0x4a
	.zero		1
	.zero		1


	//----- nvinfo : EIATTR_EXIT_INSTR_OFFSETS
	.align		4
        /*0058*/ 	.byte	0x04, 0x1c
        /*005a*/ 	.short	(.L_41 - .L_40)


	//   ....[0]....
.L_40:
        /*005c*/ 	.word	0x00000170


	//----- nvinfo : EIATTR_CBANK_PARAM_SIZE
	.align		4
.L_41:
        /*0060*/ 	.byte	0x03, 0x19
        /*0062*/ 	.short	0x0018


	//----- nvinfo : EIATTR_PARAM_CBANK
	.align		4
        /*0064*/ 	.byte	0x04, 0x0a
        /*0066*/ 	.short	(.L_43 - .L_42)
	.align		4
.L_42:
        /*0068*/ 	.word	index@(.nv.constant0._Z25averageGrayscaleCoalescedPhiiS_)
        /*006c*/ 	.short	0x0380
        /*006e*/ 	.short	0x0018


	//----- nvinfo : EIATTR_SW_WAR
	.align		4
.L_43:
        /*0070*/ 	.byte	0x04, 0x36
        /*0072*/ 	.short	(.L_45 - .L_44)
.L_44:
        /*0074*/ 	.word	0x00000008
.L_45:


//--------------------- .nv.callgraph             --------------------------
	.section	.nv.callgraph,"",@"SHT_CUDA_CALLGRAPH"
	.align	4
	.sectionentsize	8
	.align		4
        /*0000*/ 	.word	0x00000000
	.align		4
        /*0004*/ 	.word	0xffffffff
	.align		4
        /*0008*/ 	.word	0x00000000
	.align		4
        /*000c*/ 	.word	0xfffffffe
	.align		4
        /*0010*/ 	.word	0x00000000
	.align		4
        /*0014*/ 	.word	0xfffffffd
	.align		4
        /*0018*/ 	.word	0x00000000
	.align		4
        /*001c*/ 	.word	0xfffffffc


//--------------------- .text._Z27averageGrayscaleUncoalescedPhiiS_ --------------------------
	.section	.text._Z27averageGrayscaleUncoalescedPhiiS_,"ax",@progbits
	.align	128
        .global         _Z27averageGrayscaleUncoalescedPhiiS_
        .type           _Z27averageGrayscaleUncoalescedPhiiS_,@function
        .size           _Z27averageGrayscaleUncoalescedPhiiS_,(.L_x_16 - _Z27averageGrayscaleUncoalescedPhiiS_)
        .other          _Z27averageGrayscaleUncoalescedPhiiS_,@"STO_CUDA_ENTRY STV_DEFAULT"
_Z27averageGrayscaleUncoalescedPhiiS_:
.text._Z27averageGrayscaleUncoalescedPhiiS_:
[----:B------:R-:W-:Y:S01]  /*0000*/  LDC R1, c[0x0][0x37c] ;  /* 0x0000df00ff017b82 */ /* 0x000fe20000000800 */
[----:B------:R-:W0:Y:S07]  /*0010*/  S2R R2, SR_TID.X ;  /* 0x0000000000027919 */ /* 0x000e2e0000002100 */
[----:B------:R-:W1:Y:S01]  /*0020*/  LDC.64 R4, c[0x0][0x388] ;  /* 0x0000e200ff047b82 */ /* 0x000e620000000a00 */
[----:B------:R-:W2:Y:S01]  /*0030*/  LDCU.64 UR4, c[0x0][0x358] ;  /* 0x00006b00ff0477ac */ /* 0x000ea20008000a00 */
[----:B------:R-:W-:Y:S01]  /*0040*/  BSSY.RECONVERGENT B2, `(.L_x_0) ;  /* 0x00000c6000027945 */ /* 0x000fe20003800200 */
[----:B------:R-:W3:Y:S05]  /*0050*/  LDCU.64 UR8, c[0x0][0x380] ;  /* 0x00007000ff0877ac */ /* 0x000eea0008000a00 */
[----:B------:R-:W0:Y:S01]  /*0060*/  S2UR UR6, SR_CTAID.X ;  /* 0x00000000000679c3 */ /* 0x000e220000002500 */
[----:B------:R-:W4:Y:S01]  /*0070*/  LDCU.64 UR10, c[0x0][0x380] ;  /* 0x00007000ff0a77ac */ /* 0x000f220008000a00 */
[----:B------:R-:W0:Y:S06]  /*0080*/  LDCU.64 UR12, c[0x0][0x380] ;  /* 0x00007000ff0c77ac */ /* 0x000e2c0008000a00 */
[----:B------:R-:W0:Y:S01]  /*0090*/  LDC R3, c[0x0][0x360] ;  /* 0x0000d800ff037b82 */ /* 0x000e220000000800 */
[----:B-1----:R-:W-:Y:S01]  /*00a0*/  IMAD R0, R5, R4, RZ ;  /* 0x0000000405007224 */ /* 0x002fe200078e02ff */
[----:B------:R-:W-:Y:S01]  /*00b0*/  PRMT R4, RZ, 0x7610, R4 ;  /* 0x00007610ff047816 */ /* 0x000fe20000000004 */
[----:B0-----:R-:W-:-:S02]  /*00c0*/  IMAD R3, R3, UR6, R2 ;  /* 0x0000000603037c24 */ /* 0x001fc4000f8e0202 */
[----:B------:R-:W-:-:S05]  /*00d0*/  IMAD R2, R0, 0x3, RZ ;  /* 0x0000000300027824 */ /* 0x000fca00078e02ff */
[----:B------:R-:W-:-:S13]  /*00e0*/  ISETP.GE.AND P0, PT, R3, R2, PT ;  /* 0x000000020300720c */ /* 0x000fda0003f06270 */
[----:B--234-:R-:W-:Y:S05]  /*00f0*/  @P0 BRA `(.L_x_1) ;  /* 0x0000000800e80947 */ /* 0x01cfea0003800000 */
[----:B------:R-:W0:Y:S01]  /*0100*/  I2F.U32.RP R8, R0 ;  /* 0x0000000000087306 */ /* 0x000e220000209000 */
[--C-:B------:R-:W-:Y:S01]  /*0110*/  IMAD.IADD R7, R3, 0x1, R0.reuse ;  /* 0x0000000103077824 */ /* 0x100fe200078e0200 */
[----:B------:R-:W-:Y:S01]  /*0120*/  ISETP.NE.U32.AND P2, PT, R0, RZ, PT ;  /* 0x000000ff0000720c */ /* 0x000fe20003f45070 */
[----:B------:R-:W-:Y:S01]  /*0130*/  IMAD.MOV R9, RZ, RZ, -R0 ;  /* 0x000000ffff097224 */ /* 0x000fe200078e0a00 */
[----:B------:R-:W-:Y:S02]  /*0140*/  BSSY.RECONVERGENT B1, `(.L_x_2) ;  /* 0x00000a5000017945 */ /* 0x000fe40003800200 */
[----:B------:R-:W-:Y:S02]  /*0150*/  ISETP.GE.AND P0, PT, R7, R2, PT ;  /* 0x000000020700720c */ /* 0x000fe40003f06270 */
[----:B------:R-:W-:Y:S02]  /*0160*/  VIMNMX R2, PT, PT, R2, R7, !PT ;  /* 0x0000000702027248 */ /* 0x000fe40007fe0100 */
[----:B------:R-:W-:-:S04]  /*0170*/  SEL R6, RZ, 0x1, P0 ;  /* 0x00000001ff067807 */ /* 0x000fc80000000000 */
[----:B------:R-:W-:Y:S01]  /*0180*/  IADD3 R7, PT, PT, R2, -R7, -R6 ;  /* 0x8000000702077210 */ /* 0x000fe20007ffe806 */
[----:B0-----:R-:W0:Y:S02]  /*0190*/  MUFU.RCP R8, R8 ;  /* 0x0000000800087308 */ /* 0x001e240000001000 */
[----:B0-----:R-:W-:-:S06]  /*01a0*/  VIADD R4, R8, 0xffffffe ;  /* 0x0ffffffe08047836 */ /* 0x001fcc0000000000 */
[----:B------:R0:W1:Y:S02]  /*01b0*/  F2I.FTZ.U32.TRUNC.NTZ R5, R4 ;  /* 0x0000000400057305 */ /* 0x000064000021f000 */
[----:B0-----:R-:W-:Y:S02]  /*01c0*/  IMAD.MOV.U32 R4, RZ, RZ, RZ ;  /* 0x000000ffff047224 */ /* 0x001fe400078e00ff */
[----:B-1----:R-:W-:-:S04]  /*01d0*/  IMAD R9, R9, R5, RZ ;  /* 0x0000000509097224 */ /* 0x002fc800078e02ff */
[----:B------:R-:W-:-:S06]  /*01e0*/  IMAD.HI.U32 R8, R5, R9, R4 ;  /* 0x0000000905087227 */ /* 0x000fcc00078e0004 */
[----:B------:R-:W-:-:S04]  /*01f0*/  IMAD.HI.U32 R5, R8, R7, RZ ;  /* 0x0000000708057227 */ /* 0x000fc800078e00ff */
[----:B------:R-:W-:-:S04]  /*0200*/  IMAD.MOV R2, RZ, RZ, -R5 ;  /* 0x000000ffff027224 */ /* 0x000fc800078e0a05 */
[----:B------:R-:W-:-:S05]  /*0210*/  IMAD R7, R0, R2, R7 ;  /* 0x0000000200077224 */ /* 0x000fca00078e0207 */
[----:B------:R-:W-:-:S13]  /*0220*/  ISETP.GE.U32.AND P0, PT, R7, R0, PT ;  /* 0x000000000700720c */ /* 0x000fda0003f06070 */
[----:B------:R-:W-:Y:S02]  /*0230*/  @P0 IMAD.IADD R7, R7, 0x1, -R0 ;  /* 0x0000000107070824 */ /* 0x000fe400078e0a00 */
[----:B------:R-:W-:-:S03]  /*0240*/  @P0 VIADD R5, R5, 0x1 ;  /* 0x0000000105050836 */ /* 0x000fc60000000000 */
[----:B------:R-:W-:Y:S01]  /*0250*/  ISETP.GE.U32.AND P1, PT, R7, R0, PT ;  /* 0x000000000700720c */ /* 0x000fe20003f26070 */
[----:B------:R-:W-:-:S12]  /*0260*/  IMAD.MOV.U32 R7, RZ, RZ, R3 ;  /* 0x000000ffff077224 */ /* 0x000fd800078e0003 */
[----:B------:R-:W-:Y:S01]  /*0270*/  @P1 VIADD R5, R5, 0x1 ;  /* 0x0000000105051836 */ /* 0x000fe20000000000 */
[----:B------:R-:W-:-:S05]  /*0280*/  @!P2 LOP3.LUT R5, RZ, R0, RZ, 0x33, !PT ;  /* 0x00000000ff05a212 */ /* 0x000fca00078e33ff */
[----:B------:R-:W-:Y:S02]  /*0290*/  IMAD.IADD R5, R6, 0x1, R5 ;  /* 0x0000000106057824 */ /* 0x000fe400078e0205 */
[----:B------:R-:W-:-:S03]  /*02a0*/  IMAD.MOV.U32 R6, RZ, RZ, RZ ;  /* 0x000000ffff067224 */ /* 0x000fc600078e00ff */
[C---:B------:R-:W-:Y:S01]  /*02b0*/  ISETP.GE.U32.AND P0, PT, R5.reuse, 0x3, PT ;  /* 0x000000030500780c */ /* 0x040fe20003f06070 */
[----:B------:R-:W-:-:S05]  /*02c0*/  VIADD R5, R5, 0x1 ;  /* 0x0000000105057836 */ /* 0x000fca0000000000 */
[----:B------:R-:W-:-:S07]  /*02d0*/  LOP3.LUT R4, R5, 0x3, RZ, 0xc0, !PT ;  /* 0x0000000305047812 */ /* 0x000fce00078ec0ff */
[----:B------:R-:W-:Y:S05]  /*02e0*/  @!P0 BRA `(.L_x_3) ;  /* 0x0000000800288947 */ /* 0x000fea0003800000 */
[----:B------:R-:W-:Y:S01]  /*02f0*/  LOP3.LUT R5, R5, 0xfffffffc, RZ, 0xc0, !PT ;  /* 0xfffffffc05057812 */ /* 0x000fe200078ec0ff */
[----:B------:R-:W-:Y:S01]  /*0300*/  BSSY.RELIABLE B0, `(.L_x_4) ;  /* 0x0000076000007945 */ /* 0x000fe20003800100 */
[----:B------:R-:W-:Y:S01]  /*0310*/  SHF.R.S32.HI R2, RZ, 0x1f, R0 ;  /* 0x0000001fff027819 */ /* 0x000fe20000011400 */
[----:B------:R-:W-:Y:S02]  /*0320*/  IMAD.MOV.U32 R6, RZ, RZ, RZ ;  /* 0x000000ffff067224 */ /* 0x000fe400078e00ff */
[----:B------:R-:W-:Y:S02]  /*0330*/  IMAD.MOV R8, RZ, RZ, -R5 ;  /* 0x000000ffff087224 */ /* 0x000fe400078e0a05 */
[----:B------:R-:W-:-:S03]  /*0340*/  IMAD.MOV.U32 R7, RZ, RZ, R3 ;  /* 0x000000ffff077224 */ /* 0x000fc600078e0003 */
[----:B------:R-:W-:-:S13]  /*0350*/  ISETP.GE.AND P0, PT, R8, RZ, PT ;  /* 0x000000ff0800720c */ /* 0x000fda0003f06270 */
[----:B------:R-:W-:Y:S05]  /*0360*/  @P0 BRA `(.L_x_5) ;  /* 0x0000000400bc0947 */ /* 0x000fea0003800000 */
[----:B------:R-:W-:Y:S01]  /*0370*/  IMAD.MOV R5, RZ, RZ, -R8 ;  /* 0x000000ffff057224 */ /* 0x000fe200078e0a08 */
[----:B------:R-:W-:Y:S01]  /*0380*/  BSSY.RECONVERGENT B3, `(.L_x_6) ;  /* 0x0000044000037945 */ /* 0x000fe20003800200 */
[----:B------:R-:W-:-:S03]  /*0390*/  PLOP3.LUT P0, PT, PT, PT, PT, 0x80, 0x8 ;  /* 0x000000000008781c */ /* 0x000fc60003f0f070 */
[----:B------:R-:W-:-:S13]  /*03a0*/  ISETP.GT.AND P1, PT, R5, 0xc, PT ;  /* 0x0000000c0500780c */ /* 0x000fda0003f24270 */
[----:B------:R-:W-:Y:S05]  /*03b0*/  @!P1 BRA `(.L_x_7) ;  /* 0x0000000400009947 */ /* 0x000fea0003800000 */
[----:B------:R-:W-:-:S13]  /*03c0*/  PLOP3.LUT P0, PT, PT, PT, PT, 0x8, 0x80 ;  /* 0x000000000080781c */ /* 0x000fda0003f0e170 */
.L_x_8:
[----:B------:R-:W-:Y:S01]  /*03d0*/  IADD3 R12, P1, PT, R7, UR8, RZ ;  /* 0x00000008070c7c10 */ /* 0x000fe2000ff3e0ff */
[----:B------:R-:W-:-:S03]  /*03e0*/  IMAD R9, R0, 0x4, R7 ;  /* 0x0000000400097824 */ /* 0x000fc600078e0207 */
[----:B------:R-:W-:Y:S02]  /*03f0*/  LEA.HI.X.SX32 R13, R7, UR9, 0x1, P1 ;  /* 0x00000009070d7c11 */ /* 0x000fe400088f0eff */
[C---:B------:R-:W-:Y:S02]  /*0400*/  IADD3 R26, P2, PT, R0.reuse, R12, RZ ;  /* 0x0000000c001a7210 */ /* 0x040fe40007f5e0ff */
[C---:B------:R-:W-:Y:S01]  /*0410*/  IADD3 R16, P1, PT, R9.reuse, UR8, RZ ;  /* 0x0000000809107c10 */ /* 0x040fe2000ff3e0ff */
[----:B------:R-:W-:Y:S01]  /*0420*/  IMAD R7, R0, 0x4, R9 ;  /* 0x0000000400077824 */ /* 0x000fe200078e0209 */
[----:B------:R0:W2:Y:S01]  /*0430*/  LDG.E.U8 R5, desc[UR4][R12.64] ;  /* 0x000000040c057981 */ /* 0x0000a2000c1e1100 */
[----:B------:R-:W-:Y:S01]  /*0440*/  IMAD.X R27, R2, 0x1, R13, P2 ;  /* 0x00000001021b7824 */ /* 0x000fe200010e060d */
[----:B------:R-:W-:Y:S02]  /*0450*/  IADD3 R20, P2, PT, R0, R26, RZ ;  /* 0x0000001a00147210 */ /* 0x000fe40007f5e0ff */
[----:B------:R-:W-:-:S02]  /*0460*/  LEA.HI.X.SX32 R17, R9, UR9, 0x1, P1 ;  /* 0x0000000909117c11 */ /* 0x000fc400088f0eff */
[----:B------:R-:W-:Y:S01]  /*0470*/  IADD3 R18, P1, PT, R0, R16, RZ ;  /* 0x0000001000127210 */ /* 0x000fe20007f3e0ff */
[C---:B------:R-:W-:Y:S01]  /*0480*/  IMAD.X R21, R2.reuse, 0x1, R27, P2 ;  /* 0x0000000102157824 */ /* 0x040fe200010e061b */
[C---:B------:R-:W-:Y:S01]  /*0490*/  IADD3 R14, P2, PT, R7.reuse, UR8, RZ ;  /* 0x00000008070e7c10 */ /* 0x040fe2000ff5e0ff */
[----:B------:R1:W3:Y:S02]  /*04a0*/  LDG.E.U8 R23, desc[UR4][R16.64] ;  /* 0x0000000410177981 */ /* 0x0002e4000c1e1100 */
[----:B------:R-:W-:Y:S01]  /*04b0*/  IMAD.X R19, R2, 0x1, R17, P1 ;  /* 0x0000000102137824 */ /* 0x000fe200008e0611 */
[C---:B------:R-:W-:Y:S01]  /*04c0*/  IADD3 R24, P1, PT, R0.reuse, R20, RZ ;  /* 0x0000001400187210 */ /* 0x040fe20007f3e0ff */
[----:B------:R4:W5:Y:S01]  /*04d0*/  LDG.E.U8 R9, desc[UR4][R20.64] ;  /* 0x0000000414097981 */ /* 0x000962000c1e1100 */
[----:B------:R-:W-:Y:S01]  /*04e0*/  LEA.HI.X.SX32 R15, R7, UR9, 0x1, P2 ;  /* 0x00000009070f7c11 */ /* 0x000fe200090f0eff */
[C---:B------:R-:W-:Y:S01]  /*04f0*/  IMAD R7, R0.reuse, 0x4, R7 ;  /* 0x0000000400077824 */ /* 0x040fe200078e0207 */
[----:B0-----:R-:W-:Y:S01]  /*0500*/  IADD3 R12, P2, PT, R0, R18, RZ ;  /* 0x00000012000c7210 */ /* 0x001fe20007f5e0ff */
[----:B------:R-:W-:Y:S01]  /*0510*/  IMAD.X R25, R2, 0x1, R21, P1 ;  /* 0x0000000102197824 */ /* 0x000fe200008e0615 */
[----:B------:R-:W2:Y:S01]  /*0520*/  LDG.E.U8 R11, desc[UR4][R26.64] ;  /* 0x000000041a0b7981 */ /* 0x000ea2000c1e1100 */
[----:B-1----:R-:W-:-:S02]  /*0530*/  IADD3 R16, P1, PT, R0, R14, RZ ;  /* 0x0000000e00107210 */ /* 0x002fc40007f3e0ff */
[C---:B------:R-:W-:Y:S01]  /*0540*/  IMAD.X R13, R2.reuse, 0x1, R19, P2 ;  /* 0x00000001020d7824 */ /* 0x040fe200010e0613 */
[----:B------:R0:W3:Y:S01]  /*0550*/  LDG.E.U8 R22, desc[UR4][R18.64] ;  /* 0x0000000412167981 */ /* 0x0000e2000c1e1100 */
[C---:B----4-:R-:W-:Y:S01]  /*0560*/  IADD3 R20, P2, PT, R7.reuse, UR8, RZ ;  /* 0x0000000807147c10 */ /* 0x050fe2000ff5e0ff */
[----:B------:R-:W-:Y:S01]  /*0570*/  IMAD.X R17, R2, 0x1, R15, P1 ;  /* 0x0000000102117824 */ /* 0x000fe200008e060f */
[----:B------:R-:W-:Y:S01]  /*0580*/  IADD3 R28, P1, PT, R0, R12, RZ ;  /* 0x0000000c001c7210 */ /* 0x000fe20007f3e0ff */
[----:B------:R-:W5:Y:S01]  /*0590*/  LDG.E.U8 R24, desc[UR4][R24.64] ;  /* 0x0000000418187981 */ /* 0x000f62000c1e1100 */
[----:B------:R-:W-:-:S03]  /*05a0*/  LEA.HI.X.SX32 R21, R7, UR9, 0x1, P2 ;  /* 0x0000000907157c11 */ /* 0x000fc600090f0eff */
[----:B------:R1:W4:Y:S01]  /*05b0*/  LDG.E.U8 R10, desc[UR4][R14.64] ;  /* 0x000000040e0a7981 */ /* 0x000322000c1e1100 */
[----:B0-----:R-:W-:Y:S01]  /*05c0*/  IADD3 R18, P2, PT, R0, R16, RZ ;  /* 0x0000001000127210 */ /* 0x001fe20007f5e0ff */
[C---:B------:R-:W-:Y:S02]  /*05d0*/  IMAD.X R29, R2.reuse, 0x1, R13, P1 ;  /* 0x00000001021d7824 */ /* 0x040fe400008e060d */
[----:B------:R-:W4:Y:S04]  /*05e0*/  LDG.E.U8 R27, desc[UR4][R16.64] ;  /* 0x00000004101b7981 */ /* 0x000f28000c1e1100 */
[----:B------:R0:W4:Y:S01]  /*05f0*/  LDG.E.U8 R25, desc[UR4][R12.64] ;  /* 0x000000040c197981 */ /* 0x000122000c1e1100 */
[----:B------:R-:W-:Y:S01]  /*0600*/  IMAD.X R19, R2, 0x1, R17, P2 ;  /* 0x0000000102137824 */ /* 0x000fe200010e0611 */
[----:B-1----:R-:W-:-:S02]  /*0610*/  IADD3 R14, P2, PT, R0, R20, RZ ;  /* 0x00000014000e7210 */ /* 0x002fc40007f5e0ff */
[----:B------:R-:W4:Y:S04]  /*0620*/  LDG.E.U8 R28, desc[UR4][R28.64] ;  /* 0x000000041c1c7981 */ /* 0x000f28000c1e1100 */
[----:B------:R1:W4:Y:S01]  /*0630*/  LDG.E.U8 R26, desc[UR4][R20.64] ;  /* 0x00000004141a7981 */ /* 0x000322000c1e1100 */
[----:B0-----:R-:W-:Y:S01]  /*0640*/  IADD3 R12, P1, PT, R0, R18, RZ ;  /* 0x00000012000c7210 */ /* 0x001fe20007f3e0ff */
[C---:B------:R-:W-:Y:S02]  /*0650*/  IMAD.X R15, R2.reuse, 0x1, R21, P2 ;  /* 0x00000001020f7824 */ /* 0x040fe400010e0615 */
[----:B------:R-:W4:Y:S02]  /*0660*/  LDG.E.U8 R18, desc[UR4][R18.64] ;  /* 0x0000000412127981 */ /* 0x000f24000c1e1100 */
[----:B------:R-:W-:Y:S01]  /*0670*/  IMAD.X R13, R2, 0x1, R19, P1 ;  /* 0x00000001020d7824 */ /* 0x000fe200008e0613 */
[----:B------:R-:W-:-:S05]  /*0680*/  IADD3 R16, P1, PT, R0, R14, RZ ;  /* 0x0000000e00107210 */ /* 0x000fca0007f3e0ff */
[----:B------:R-:W-:Y:S01]  /*0690*/  IMAD.X R17, R2, 0x1, R15, P1 ;  /* 0x0000000102117824 */ /* 0x000fe200008e060f */
[----:B-1----:R-:W-:Y:S01]  /*06a0*/  IADD3 R20, P1, PT, R0, R16, RZ ;  /* 0x0000001000147210 */ /* 0x002fe20007f3e0ff */
[----:B------:R-:W4:Y:S04]  /*06b0*/  LDG.E.U8 R13, desc[UR4][R12.64] ;  /* 0x000000040c0d7981 */ /* 0x000f28000c1e1100 */
[----:B------:R-:W-:Y:S01]  /*06c0*/  IMAD.X R21, R2, 0x1, R17, P1 ;  /* 0x0000000102157824 */ /* 0x000fe200008e0611 */
[----:B------:R-:W4:Y:S04]  /*06d0*/  LDG.E.U8 R15, desc[UR4][R14.64] ;  /* 0x000000040e0f7981 */ /* 0x000f28000c1e1100 */
[----:B------:R-:W4:Y:S04]  /*06e0*/  LDG.E.U8 R16, desc[UR4][R16.64] ;  /* 0x0000000410107981 */ /* 0x000f28000c1e1100 */
[----:B------:R-:W4:Y:S01]  /*06f0*/  LDG.E.U8 R21, desc[UR4][R20.64] ;  /* 0x0000000414157981 */ /* 0x000f22000c1e1100 */
[----:B------:R-:W-:-:S05]  /*0700*/  VIADD R8, R8, 0x10 ;  /* 0x0000001008087836 */ /* 0x000fca0000000000 */
[----:B------:R-:W-:Y:S01]  /*0710*/  ISETP.GE.AND P1, PT, R8, -0xc, PT ;  /* 0xfffffff40800780c */ /* 0x000fe20003f26270 */
[----:B------:R-:W-:Y:S01]  /*0720*/  IMAD R7, R0, 0x4, R7 ;  /* 0x0000000400077824 */ /* 0x000fe200078e0207 */
[----:B--2---:R-:W-:-:S04]  /*0730*/  IADD3 R5, PT, PT, R11, R6, R5 ;  /* 0x000000060b057210 */ /* 0x004fc80007ffe005 */
[----:B-----5:R-:W-:-:S04]  /*0740*/  IADD3 R5, PT, PT, R24, R5, R9 ;  /* 0x0000000518057210 */ /* 0x020fc80007ffe009 */
[----:B---3--:R-:W-:-:S04]  /*0750*/  IADD3 R5, PT, PT, R22, R5, R23 ;  /* 0x0000000516057210 */ /* 0x008fc80007ffe017 */
[----:B----4-:R-:W-:-:S04]  /*0760*/  IADD3 R5, PT, PT, R28, R5, R25 ;  /* 0x000000051c057210 */ /* 0x010fc80007ffe019 */
[----:B------:R-:W-:-:S04]  /*0770*/  IADD3 R5, PT, PT, R27, R5, R10 ;  /* 0x000000051b057210 */ /* 0x000fc80007ffe00a */
[----:B------:R-:W-:-:S04]  /*0780*/  IADD3 R5, PT, PT, R13, R5, R18 ;  /* 0x000000050d057210 */ /* 0x000fc80007ffe012 */
[----:B------:R-:W-:-:S04]  /*0790*/  IADD3 R5, PT, PT, R15, R5, R26 ;  /* 0x000000050f057210 */ /* 0x000fc80007ffe01a */
[----:B------:R-:W-:Y:S01]  /*07a0*/  IADD3 R6, PT, PT, R21, R5, R16 ;  /* 0x0000000515067210 */ /* 0x000fe20007ffe010 */
[----:B------:R-:W-:Y:S06]  /*07b0*/  @!P1 BRA `(.L_x_8) ;  /* 0xfffffffc00049947 */ /* 0x000fec000383ffff */
.L_x_7:
[----:B------:R-:W-:Y:S05]  /*07c0*/  BSYNC.RECONVERGENT B3 ;  /* 0x0000000000037941 */ /* 0x000fea0003800200 */
.L_x_6:
[----:B------:R-:W-:Y:S01]  /*07d0*/  IMAD.MOV R5, RZ, RZ, -R8 ;  /* 0x000000ffff057224 */ /* 0x000fe200078e0a08 */
[----:B------:R-:W-:Y:S04]  /*07e0*/  BSSY.RECONVERGENT B3, `(.L_x_9) ;  /* 0x0000024000037945 */ /* 0x000fe80003800200 */
[----:B------:R-:W-:-:S13]  /*07f0*/  ISETP.GT.AND P1, PT, R5, 0x4, PT ;  /* 0x000000040500780c */ /* 0x000fda0003f24270 */
[----:B------:R-:W-:Y:S05]  /*0800*/  @!P1 BRA `(.L_x_10) ;  /* 0x0000000000849947 */ /* 0x000fea0003800000 */
[----:B------:R-:W0:Y:S01]  /*0810*/  LDCU.64 UR6, c[0x0][0x380] ;  /* 0x00007000ff0677ac */ /* 0x000e220008000a00 */
[----:B------:R-:W-:Y:S01]  /*0820*/  IMAD R5, R0, 0x4, R7 ;  /* 0x0000000400057824 */ /* 0x000fe200078e0207 */
[----:B0-----:R-:W-:-:S04]  /*0830*/  IADD3 R20, P0, PT, R7, UR6, RZ ;  /* 0x0000000607147c10 */ /* 0x001fc8000ff1e0ff */
[----:B------:R-:W-:Y:S02]  /*0840*/  IADD3 R10, P1, PT, R5, UR6, RZ ;  /* 0x00000006050a7c10 */ /* 0x000fe4000ff3e0ff */
[----:B------:R-:W-:Y:S02]  /*0850*/  LEA.HI.X.SX32 R21, R7, UR7, 0x1, P0 ;  /* 0x0000000707157c11 */ /* 0x000fe400080f0eff */
[----:B------:R-:W-:Y:S02]  /*0860*/  IADD3 R22, P0, PT, R0, R20, RZ ;  /* 0x0000001400167210 */ /* 0x000fe40007f1e0ff */
[----:B------:R-:W-:Y:S01]  /*0870*/  LEA.HI.X.SX32 R11, R5, UR7, 0x1, P1 ;  /* 0x00000007050b7c11 */ /* 0x000fe200088f0eff */
[----:B------:R0:W2:Y:S02]  /*0880*/  LDG.E.U8 R7, desc[UR4][R20.64] ;  /* 0x0000000414077981 */ /* 0x0000a4000c1e1100 */
[----:B------:R-:W-:Y:S01]  /*0890*/  IMAD.X R23, R2, 0x1, R21, P0 ;  /* 0x0000000102177824 */ /* 0x000fe200000e0615 */
[----:B------:R-:W-:-:S02]  /*08a0*/  IADD3 R16, P0, PT, R0, R22, RZ ;  /* 0x0000001600107210 */ /* 0x000fc40007f1e0ff */
[----:B------:R-:W-:Y:S02]  /*08b0*/  IADD3 R12, P1, PT, R0, R10, RZ ;  /* 0x0000000a000c7210 */ /* 0x000fe40007f3e0ff */
[----:B------:R-:W2:Y:S01]  /*08c0*/  LDG.E.U8 R22, desc[UR4][R22.64] ;  /* 0x0000000416167981 */ /* 0x000ea2000c1e1100 */
[----:B------:R-:W-:Y:S01]  /*08d0*/  IMAD.X R17, R2, 0x1, R23, P0 ;  /* 0x0000000102117824 */ /* 0x000fe200000e0617 */
[----:B------:R-:W-:Y:S01]  /*08e0*/  IADD3 R14, P0, PT, R0, R16, RZ ;  /* 0x00000010000e7210 */ /* 0x000fe20007f1e0ff */
[----:B------:R-:W-:Y:S01]  /*08f0*/  IMAD.X R13, R2, 0x1, R11, P1 ;  /* 0x00000001020d7824 */ /* 0x000fe200008e060b */
[----:B------:R-:W-:Y:S01]  /*0900*/  IADD3 R18, P1, PT, R0, R12, RZ ;  /* 0x0000000c00127210 */ /* 0x000fe20007f3e0ff */
[----:B------:R-:W3:Y:S02]  /*0910*/  LDG.E.U8 R10, desc[UR4][R10.64] ;  /* 0x000000040a0a7981 */ /* 0x000ee4000c1e1100 */
[----:B------:R-:W-:Y:S01]  /*0920*/  IMAD.X R15, R2, 0x1, R17, P0 ;  /* 0x00000001020f7824 */ /* 0x000fe200000e0611 */
[----:B0-----:R-:W-:Y:S01]  /*0930*/  IADD3 R20, P0, PT, R0, R18, RZ ;  /* 0x0000001200147210 */ /* 0x001fe20007f1e0ff */
[C---:B------:R-:W-:Y:S01]  /*0940*/  IMAD.X R19, R2.reuse, 0x1, R13, P1 ;  /* 0x0000000102137824 */ /* 0x040fe200008e060d */
[----:B------:R-:W4:Y:S04]  /*0950*/  LDG.E.U8 R16, desc[UR4][R16.64] ;  /* 0x0000000410107981 */ /* 0x000f28000c1e1100 */
[----:B------:R-:W4:Y:S01]  /*0960*/  LDG.E.U8 R14, desc[UR4][R14.64] ;  /* 0x000000040e0e7981 */ /* 0x000f22000c1e1100 */
[----:B------:R-:W-:-:S03]  /*0970*/  IMAD.X R21, R2, 0x1, R19, P0 ;  /* 0x0000000102157824 */ /* 0x000fc600000e0613 */
[----:B------:R-:W3:Y:S04]  /*0980*/  LDG.E.U8 R12, desc[UR4][R12.64] ;  /* 0x000000040c0c7981 */ /* 0x000ee8000c1e1100 */
[----:B------:R-:W5:Y:S04]  /*0990*/  LDG.E.U8 R18, desc[UR4][R18.64] ;  /* 0x0000000412127981 */ /* 0x000f68000c1e1100 */
[----:B------:R-:W5:Y:S01]  /*09a0*/  LDG.E.U8 R20, desc[UR4][R20.64] ;  /* 0x0000000414147981 */ /* 0x000f62000c1e1100 */
[----:B------:R-:W-:Y:S01]  /*09b0*/  PLOP3.LUT P0, PT, PT, PT, PT, 0x8, 0x80 ;  /* 0x000000000080781c */ /* 0x000fe20003f0e170 */
[----:B------:R-:W-:Y:S01]  /*09c0*/  VIADD R8, R8, 0x8 ;  /* 0x0000000808087836 */ /* 0x000fe20000000000 */
[----:B--2---:R-:W-:-:S04]  /*09d0*/  IADD3 R7, PT, PT, R22, R6, R7 ;  /* 0x0000000616077210 */ /* 0x004fc80007ffe007 */
[----:B----4-:R-:W-:-:S04]  /*09e0*/  IADD3 R7, PT, PT, R14, R7, R16 ;  /* 0x000000070e077210 */ /* 0x010fc80007ffe010 */
[----:B---3--:R-:W-:-:S04]  /*09f0*/  IADD3 R7, PT, PT, R12, R7, R10 ;  /* 0x000000070c077210 */ /* 0x008fc80007ffe00a */
[----:B-----5:R-:W-:Y:S01]  /*0a00*/  IADD3 R6, PT, PT, R20, R7, R18 ;  /* 0x0000000714067210 */ /* 0x020fe20007ffe012 */
[----:B------:R-:W-:-:S07]  /*0a10*/  IMAD R7, R0, 0x4, R5 ;  /* 0x0000000400077824 */ /* 0x000fce00078e0205 */
.L_x_10:
[----:B------:R-:W-:Y:S05]  /*0a20*/  BSYNC.RECONVERGENT B3 ;  /* 0x0000000000037941 */ /* 0x000fea0003800200 */
.L_x_9:
[----:B------:R-:W-:-:S13]  /*0a30*/  ISETP.NE.OR P0, PT, R8, RZ, P0 ;  /* 0x000000ff0800720c */ /* 0x000fda0000705670 */
[----:B------:R-:W-:Y:S05]  /*0a40*/  @!P0 BREAK.RELIABLE B0 ;  /* 0x0000000000008942 */ /* 0x000fea0003800100 */
[----:B------:R-:W-:Y:S05]  /*0a50*/  @!P0 BRA `(.L_x_3) ;  /* 0x00000000004c8947 */ /* 0x000fea0003800000 */
.L_x_5:
[----:B------:R-:W-:Y:S05]  /*0a60*/  BSYNC.RELIABLE B0 ;  /* 0x0000000000007941 */ /* 0x000fea0003800100 */
.L_x_4:
[----:B------:R-:W-:-:S04]  /*0a70*/  IADD3 R10, P0, PT, R7, UR10, RZ ;  /* 0x0000000a070a7c10 */ /* 0x000fc8000ff1e0ff */
[----:B------:R-:W-:Y:S02]  /*0a80*/  LEA.HI.X.SX32 R11, R7, UR11, 0x1, P0 ;  /* 0x0000000b070b7c11 */ /* 0x000fe400080f0eff */
[----:B------:R-:W-:-:S05]  /*0a90*/  IADD3 R12, P0, PT, R0, R10, RZ ;  /* 0x0000000a000c7210 */ /* 0x000fca0007f1e0ff */
[----:B------:R-:W-:Y:S01]  /*0aa0*/  IMAD.X R13, R2, 0x1, R11, P0 ;  /* 0x00000001020d7824 */ /* 0x000fe200000e060b */
[----:B------:R-:W-:Y:S01]  /*0ab0*/  IADD3 R14, P0, PT, R0, R12, RZ ;  /* 0x0000000c000e7210 */ /* 0x000fe20007f1e0ff */
[----:B------:R-:W2:Y:S04]  /*0ac0*/  LDG.E.U8 R11, desc[UR4][R10.64] ;  /* 0x000000040a0b7981 */ /* 0x000ea8000c1e1100 */
[----:B------:R-:W-:Y:S01]  /*0ad0*/  IMAD.X R15, R2, 0x1, R13, P0 ;  /* 0x00000001020f7824 */ /* 0x000fe200000e060d */
[----:B------:R-:W-:Y:S01]  /*0ae0*/  IADD3 R16, P0, PT, R0, R14, RZ ;  /* 0x0000000e00107210 */ /* 0x000fe20007f1e0ff */
[----:B------:R-:W2:Y:S04]  /*0af0*/  LDG.E.U8 R12, desc[UR4][R12.64] ;  /* 0x000000040c0c7981 */ /* 0x000ea8000c1e1100 */
[----:B------:R-:W-:-:S02]  /*0b00*/  IMAD.X R17, R2, 0x1, R15, P0 ;  /* 0x0000000102117824 */ /* 0x000fc400000e060f */
[----:B------:R-:W3:Y:S04]  /*0b10*/  LDG.E.U8 R15, desc[UR4][R14.64] ;  /* 0x000000040e0f7981 */ /* 0x000ee8000c1e1100 */
[----:B------:R-:W3:Y:S01]  /*0b20*/  LDG.E.U8 R16, desc[UR4][R16.64] ;  /* 0x0000000410107981 */ /* 0x000ee2000c1e1100 */
[----:B------:R-:W-:-:S05]  /*0b30*/  VIADD R8, R8, 0x4 ;  /* 0x0000000408087836 */ /* 0x000fca0000000000 */
[----:B------:R-:W-:Y:S01]  /*0b40*/  ISETP.NE.AND P0, PT, R8, RZ, PT ;  /* 0x000000ff0800720c */ /* 0x000fe20003f05270 */
[----:B------:R-:W-:Y:S01]  /*0b50*/  IMAD R7, R0, 0x4, R7 ;  /* 0x0000000400077824 */ /* 0x000fe200078e0207 */
[----:B--2---:R-:W-:-:S04]  /*0b60*/  IADD3 R6, PT, PT, R12, R6, R11 ;  /* 0x000000060c067210 */ /* 0x004fc80007ffe00b */
[----:B---3--:R-:W-:-:S07]  /*0b70*/  IADD3 R6, PT, PT, R16, R6, R15 ;  /* 0x0000000610067210 */ /* 0x008fce0007ffe00f */
[----:B------:R-:W-:Y:S05]  /*0b80*/  @P0 BRA `(.L_x_4) ;  /* 0xfffffffc00b80947 */ /* 0x000fea000383ffff */
.L_x_3:
[----:B------:R-:W-:Y:S05]  /*0b90*/  BSYNC.RECONVERGENT B1 ;  /* 0x0000000000017941 */ /* 0x000fea0003800200 */
.L_x_2:
[----:B------:R-:W-:Y:S01]  /*0ba0*/  ISETP.NE.AND P0, PT, R4, RZ, PT ;  /* 0x000000ff0400720c */ /* 0x000fe20003f05270 */
[----:B------:R-:W-:-:S12]  /*0bb0*/  BSSY.RECONVERGENT B0, `(.L_x_11) ;  /* 0x000000b000007945 */ /* 0x000fd80003800200 */
[----:B------:R-:W-:Y:S05]  /*0bc0*/  @!P0 BRA `(.L_x_12) ;  /* 0x0000000000248947 */ /* 0x000fea0003800000 */
[----:B------:R-:W-:-:S07]  /*0bd0*/  IMAD.MOV R2, RZ, RZ, -R4 ;  /* 0x000000ffff027224 */ /* 0x000fce00078e0a04 */
.L_x_13:
[----:B------:R-:W-:-:S04]  /*0be0*/  IADD3 R4, P0, PT, R7, UR12, RZ ;  /* 0x0000000c07047c10 */ /* 0x000fc8000ff1e0ff */
[----:B------:R-:W-:-:S06]  /*0bf0*/  LEA.HI.X.SX32 R5, R7, UR13, 0x1, P0 ;  /* 0x0000000d07057c11 */ /* 0x000fcc00080f0eff */
[----:B------:R-:W2:Y:S01]  /*0c00*/  LDG.E.U8 R5, desc[UR4][R4.64] ;  /* 0x0000000404057981 */ /* 0x000ea2000c1e1100 */
[----:B------:R-:W-:Y:S02]  /*0c10*/  VIADD R2, R2, 0x1 ;  /* 0x0000000102027836 */ /* 0x000fe40000000000 */
[----:B------:R-:W-:-:S03]  /*0c20*/  IMAD.IADD R7, R0, 0x1, R7 ;  /* 0x0000000100077824 */ /* 0x000fc600078e0207 */
[----:B------:R-:W-:Y:S01]  /*0c30*/  ISETP.NE.AND P0, PT, R2, RZ, PT ;  /* 0x000000ff0200720c */ /* 0x000fe20003f05270 */
[----:B--2---:R-:W-:-:S12]  /*0c40*/  IMAD.IADD R6, R5, 0x1, R6 ;  /* 0x0000000105067824 */ /* 0x004fd800078e0206 */
[----:B------:R-:W-:Y:S05]  /*0c50*/  @P0 BRA `(.L_x_13) ;  /* 0xfffffffc00e00947 */ /* 0x000fea000383ffff */
.L_x_12:
[----:B------:R-:W-:Y:S05]  /*0c60*/  BSYNC.RECONVERGENT B0 ;  /* 0x0000000000007941 */ /* 0x000fea0003800200 */
.L_x_11:
[----:B------:R-:W-:-:S05]  /*0c70*/  IMAD.HI.U32 R6, R6, -0x55555555, RZ ;  /* 0xaaaaaaab06067827 */ /* 0x000fca00078e00ff */
[----:B------:R-:W-:-:S04]  /*0c80*/  SHF.R.U32.HI R6, RZ, 0x1, R6 ;  /* 0x00000001ff067819 */ /* 0x000fc80000011606 */
[----:B------:R-:W-:-:S07]  /*0c90*/  PRMT R4, R6, 0x7610, R4 ;  /* 0x0000761006047816 */ /* 0x000fce0000000004 */
.L_x_1:
[----:B------:R-:W-:Y:S05]  /*0ca0*/  BSYNC.RECONVERGENT B2 ;  /* 0x0000000000027941 */ /* 0x000fea0003800200 */
.L_x_0:
[----:B------:R-:W-:Y:S05]  /*0cb0*/  WARPSYNC.ALL ;  /* 0x0000000000007948 */ /* 0x000fea0003800000 */
[----:B------:R-:W0:Y:S01]  /*0cc0*/  LDCU.64 UR6, c[0x0][0x390] ;  /* 0x00007200ff0677ac */ /* 0x000e220008000a00 */
[----:B------:R-:W-:-:S05]  /*0cd0*/  IMAD R3, R3, 0x3, RZ ;  /* 0x0000000303037824 */ /* 0x000fca00078e02ff */
[----:B0-----:R-:W-:-:S04]  /*0ce0*/  IADD3 R2, P0, PT, R3, UR6, RZ ;  /* 0x0000000603027c10 */ /* 0x001fc8000ff1e0ff */
[----:B------:R-:W-:-:S05]  /*0cf0*/  LEA.HI.X.SX32 R3, R3, UR7, 0x1, P0 ;  /* 0x0000000703037c11 */ /* 0x000fca00080f0eff */
[----:B------:R-:W-:Y:S04]  /*0d00*/  STG.E.U8 desc[UR4][R2.64], R4 ;  /* 0x0000000402007986 */ /* 0x000fe8000c101104 */
[----:B------:R-:W-:Y:S04]  /*0d10*/  STG.E.U8 desc[UR4][R2.64+0x1], R4 ;  /* 0x0000010402007986 */ /* 0x000fe8000c101104 */
[----:B------:R-:W-:Y:S01]  /*0d20*/  STG.E.U8 desc[UR4][R2.64+0x2], R4 ;  /* 0x0000020402007986 */ /* 0x000fe2000c101104 */
[----:B------:R-:W-:Y:S05]  /*0d30*/  EXIT ;  /* 0x000000000000794d */ /* 0x000fea0003800000 */
.L_x_14:
[----:B------:R-:W-:-:S00]  /*0d40*/  BRA `(.L_x_14) ;  /* 0xfffffffc00fc7947 */ /* 0x000fc0000383ffff */
[----:B------:R-:W-:-:S00]  /*0d50*/  NOP ;  /* 0x0000000000007918 */ /* 0x000fc00000000000 */
        /* <DEDUP_REMOVED lines=10> */
.L_x_16:


//--------------------- .text._Z25averageGrayscaleCoalescedPhiiS_ --------------------------
	.section	.text._Z25averageGrayscaleCoalescedPhiiS_,"ax",@progbits
	.align	128
        .global         _Z25averageGrayscaleCoalescedPhiiS_
        .type           _Z25averageGrayscaleCoalescedPhiiS_,@function
        .size           _Z25averageGrayscaleCoalescedPhiiS_,(.L_x_17 - _Z25averageGrayscaleCoalescedPhiiS_)
        .other          _Z25averageGrayscaleCoalescedPhiiS_,@"STO_CUDA_ENTRY STV_DEFAULT"
_Z25averageGrayscaleCoalescedPhiiS_:
.text._Z25averageGrayscaleCoalescedPhiiS_:
[----:B------:R-:W-:Y:S01]  /*0000*/  LDC R1, c[0x0][0x37c] ;  /* 0x0000df00ff017b82 */ /* 0x000fe20000000800 */
[----:B------:R-:W0:Y:S07]  /*0010*/  S2R R3, SR_TID.X ;  /* 0x0000000000037919 */ /* 0x000e2e0000002100 */
[----:B------:R-:W0:Y:S01]  /*0020*/  S2UR UR4, SR_CTAID.X ;  /* 0x00000000000479c3 */ /* 0x000e220000002500 */
[----:B------:R-:W1:Y:S07]  /*0030*/  LDCU.64 UR6, c[0x0][0x380] ;  /* 0x00007000ff0677ac */ /* 0x000e6e0008000a00 */
[----:B------:R-:W0:Y:S02]  /*0040*/  LDC R0, c[0x0][0x360] ;  /* 0x0000d800ff007b82 */ /* 0x000e240000000800 */
[----:B0-----:R-:W-:Y:S01]  /*0050*/  IMAD R0, R0, UR4, R3 ;  /* 0x0000000400007c24 */ /* 0x001fe2000f8e0203 */
[----:B------:R-:W0:Y:S03]  /*0060*/  LDCU.64 UR4, c[0x0][0x358] ;  /* 0x00006b00ff0477ac */ /* 0x000e260008000a00 */
[----:B------:R-:W-:-:S05]  /*0070*/  IMAD R0, R0, 0x3, RZ ;  /* 0x0000000300007824 */ /* 0x000fca00078e02ff */
[----:B------:R-:W-:Y:S02]  /*0080*/  SHF.R.S32.HI R8, RZ, 0x1f, R0 ;  /* 0x0000001fff087819 */ /* 0x000fe40000011400 */
[----:B-1----:R-:W-:-:S04]  /*0090*/  IADD3 R2, P0, PT, R0, UR6, RZ ;  /* 0x0000000600027c10 */ /* 0x002fc8000ff1e0ff */
[----:B------:R-:W-:Y:S01]  /*00a0*/  IADD3.X R3, PT, PT, R8, UR7, RZ, P0, !PT ;  /* 0x0000000708037c10 */ /* 0x000fe200087fe4ff */
[----:B------:R-:W1:Y:S04]  /*00b0*/  LDCU.64 UR6, c[0x0][0x390] ;  /* 0x00007200ff0677ac */ /* 0x000e680008000a00 */
[----:B0-----:R-:W2:Y:S04]  /*00c0*/  LDG.E.U8 R4, desc[UR4][R2.64] ;  /* 0x0000000402047981 */ /* 0x001ea8000c1e1100 */
[----:B------:R-:W2:Y:S04]  /*00d0*/  LDG.E.U8 R5, desc[UR4][R2.64+0x1] ;  /* 0x0000010402057981 */ /* 0x000ea8000c1e1100 */
[----:B------:R-:W2:Y:S02]  /*00e0*/  LDG.E.U8 R6, desc[UR4][R2.64+0x2] ;  /* 0x0000020402067981 */ /* 0x000ea4000c1e1100 */
[----:B--2---:R-:W-:-:S02]  /*00f0*/  IADD3 R5, PT, PT, R6, R4, R5 ;  /* 0x0000000406057210 */ /* 0x004fc40007ffe005 */
[----:B-1----:R-:W-:-:S03]  /*0100*/  IADD3 R4, P0, PT, R0, UR6, RZ ;  /* 0x0000000600047c10 */ /* 0x002fc6000ff1e0ff */
[----:B------:R-:W-:Y:S01]  /*0110*/  IMAD R7, R5, 0x5556, RZ ;  /* 0x0000555605077824 */ /* 0x000fe200078e02ff */
[----:B------:R-:W-:-:S04]  /*0120*/  IADD3.X R5, PT, PT, R8, UR7, RZ, P0, !PT ;  /* 0x0000000708057c10 */ /* 0x000fc800087fe4ff */
[----:B------:R-:W-:-:S05]  /*0130*/  SHF.R.U32.HI R7, RZ, 0x10, R7 ;  /* 0x00000010ff077819 */ /* 0x000fca0000011607 */
[----:B------:R-:W-:Y:S04]  /*0140*/  STG.E.U8 desc[UR4][R4.64], R7 ;  /* 0x0000000704007986 */ /* 0x000fe8000c101104 */
[----:B------:R-:W-:Y:S04]  /*0150*/  STG.E.U8 desc[UR4][R4.64+0x1], R7 ;  /* 0x0000010704007986 */ /* 0x000fe8000c101104 */
[----:B------:R-:W-:Y:S01]  /*0160*/  STG.E.U8 desc[UR4][R4.64+0x2], R7 ;  /* 0x0000020704007986 */ /* 0x000fe2000c101104 */
[----:B------:R-:W-:Y:S05]  /*0170*/  EXIT ;  /* 0x000000000000794d */ /* 0x000fea0003800000 */
.L_x_15:
        /* <DEDUP_REMOVED lines=16> */
.L_x_17:


//--------------------- .nv.shared.reserved.0     --------------------------
	.section	.nv.shared.reserved.0,"aw",@nobits
	.weak		__nv_reservedSMEM_offset_0_alias
	.size		__nv_reservedSMEM_offset_0_alias, 0, 64
	.other		__nv_reservedSMEM_offset_0_alias,@"STO_CUDA_RESERVED_SHARED STV_DEFAULT"
__nv_reservedSMEM_offset_0_alias:
	.zero		0
	.zero		64


//--------------------- .nv.constant0._Z27averageGrayscaleUncoalescedPhiiS_ --------------------------
	.section	.nv.constant0._Z27averageGrayscaleUncoalescedPhiiS_,"a",@progbits
	.sectionflags	@""
	.align	4
.nv.constant0._Z27averageGrayscaleUncoalescedPhiiS_:
	.zero		920


//--------------------- .nv.constant0._Z25averageGrayscaleCoalescedPhiiS_ --------------------------
	.section	.nv.constant0._Z25averageGrayscaleCoalescedPhiiS_,"a",@progbits
	.sectionflags	@""
	.align	4
.nv.constant0._Z25averageGrayscaleCoalescedPhiiS_:
	.zero		920


//--------------------- SYMBOLS --------------------------

	.type		.nv.reservedSmem.offset0,@object
	.size		.nv.reservedSmem.offset0,0x4
